	.headerflags	@"EF_CUDA_TEXMODE_UNIFIED EF_CUDA_64BIT_ADDRESS EF_CUDA_ACCELERATORS EF_CUDA_SM90 EF_CUDA_VIRTUAL_SM(EF_CUDA_SM90)"
	.elftype	@"ET_EXEC"


//--------------------- .nv.info                  --------------------------
	.section	.nv.info,"",@"SHT_CUDA_INFO"
	.align	4


	//----- nvinfo : EIATTR_REGCOUNT
	.align		4
        /*0000*/ 	.byte	0x04, 0x2f
        /*0002*/ 	.short	(.L_1 - .L_0)
	.align		4
.L_0:
        /*0004*/ 	.word	index@(triton_poi_fused__unsafe_index_add_37)
        /*0008*/ 	.word	0x0000001e


	//----- nvinfo : EIATTR_MIN_STACK_SIZE
	.align		4
.L_1:
        /*000c*/ 	.byte	0x04, 0x12
        /*000e*/ 	.short	(.L_3 - .L_2)
	.align		4
.L_2:
        /*0010*/ 	.word	index@(triton_poi_fused__unsafe_index_add_37)
        /*0014*/ 	.word	0x00000000


	//----- nvinfo : EIATTR_FRAME_SIZE
	.align		4
.L_3:
        /*0018*/ 	.byte	0x04, 0x11
        /*001a*/ 	.short	(.L_5 - .L_4)
	.align		4
.L_4:
        /*001c*/ 	.word	index@(triton_poi_fused__unsafe_index_add_37)
        /*0020*/ 	.word	0x00000000


	//----- nvinfo : EIATTR_MIN_STACK_SIZE
	.align		4
.L_5:
        /*0024*/ 	.byte	0x04, 0x12
        /*0026*/ 	.short	(.L_7 - .L_6)
	.align		4
.L_6:
        /*0028*/ 	.word	index@(triton_poi_fused__unsafe_index_add_37)
        /*002c*/ 	.word	0x00000000
.L_7:


//--------------------- .nv.info.triton_poi_fused__unsafe_index_add_37 --------------------------
	.section	.nv.info.triton_poi_fused__unsafe_index_add_37,"",@"SHT_CUDA_INFO"
	.sectionflags	@""
	.align	4


	//----- nvinfo : EIATTR_CUDA_API_VERSION
	.align		4
        /*0000*/ 	.byte	0x04, 0x37
        /*0002*/ 	.short	(.L_9 - .L_8)
.L_8:
        /*0004*/ 	.word	0x0000007c


	//----- nvinfo : EIATTR_KPARAM_INFO
	.align		4
.L_9:
        /*0008*/ 	.byte	0x04, 0x17
        /*000a*/ 	.short	(.L_11 - .L_10)
.L_10:
        /*000c*/ 	.word	0x00000000
        /*0010*/ 	.short	0x0004
        /*0012*/ 	.short	0x0020
        /*0014*/ 	.byte	0x00, 0xf0, 0x11, 0x00


	//----- nvinfo : EIATTR_KPARAM_INFO
	.align		4
.L_11:
        /*0018*/ 	.byte	0x04, 0x17
        /*001a*/ 	.short	(.L_13 - .L_12)
.L_12:
        /*001c*/ 	.word	0x00000000
        /*0020*/ 	.short	0x0003
        /*0022*/ 	.short	0x0018
        /*0024*/ 	.byte	0x00, 0xf4, 0x21, 0x00


	//----- nvinfo : EIATTR_KPARAM_INFO
	.align		4
.L_13:
        /*0028*/ 	.byte	0x04, 0x17
        /*002a*/ 	.short	(.L_15 - .L_14)
.L_14:
        /*002c*/ 	.word	0x00000000
        /*0030*/ 	.short	0x0002
        /*0032*/ 	.short	0x0010
        /*0034*/ 	.byte	0x00, 0xf4, 0x21, 0x00


	//----- nvinfo : EIATTR_KPARAM_INFO
	.align		4
.L_15:
        /*0038*/ 	.byte	0x04, 0x17
        /*003a*/ 	.short	(.L_17 - .L_16)
.L_16:
        /*003c*/ 	.word	0x00000000
        /*0040*/ 	.short	0x0001
        /*0042*/ 	.short	0x0008
        /*0044*/ 	.byte	0x00, 0xf4, 0x21, 0x00


	//----- nvinfo : EIATTR_KPARAM_INFO
	.align		4
.L_17:
        /*0048*/ 	.byte	0x04, 0x17
        /*004a*/ 	.short	(.L_19 - .L_18)
.L_18:
        /*004c*/ 	.word	0x00000000
        /*0050*/ 	.short	0x0000
        /*0052*/ 	.short	0x0000
        /*0054*/ 	.byte	0x00, 0xf4, 0x21, 0x00


	//----- nvinfo : EIATTR_SPARSE_MMA_MASK
	.align		4
.L_19:
        /*0058*/ 	.byte	0x03, 0x50
        /*005a*/ 	.short	0x0000


	//----- nvinfo : EIATTR_MAXREG_COUNT
	.align		4
        /*005c*/ 	.byte	0x03, 0x1b
        /*005e*/ 	.short	0x00ff


	//----- nvinfo : EIATTR_EXIT_INSTR_OFFSETS
	.align		4
        /*0060*/ 	.byte	0x04, 0x1c
        /*0062*/ 	.short	(.L_21 - .L_20)


	//   ....[0]....
.L_20:
        /*0064*/ 	.word	0x000009e0


	//----- nvinfo : EIATTR_REQNTID
	.align		4
.L_21:
        /*0068*/ 	.byte	0x04, 0x10
        /*006a*/ 	.short	(.L_23 - .L_22)
.L_22:
        /*006c*/ 	.word	0x00000080
        /*0070*/ 	.word	0x00000001
        /*0074*/ 	.word	0x00000001


	//----- nvinfo : EIATTR_CBANK_PARAM_SIZE
	.align		4
.L_23:
        /*0078*/ 	.byte	0x03, 0x19
        /*007a*/ 	.short	0x0024


	//----- nvinfo : EIATTR_PARAM_CBANK
	.align		4
        /*007c*/ 	.byte	0x04, 0x0a
        /*007e*/ 	.short	(.L_25 - .L_24)
	.align		4
.L_24:
        /*0080*/ 	.word	index@(.nv.constant0.triton_poi_fused__unsafe_index_add_37)
        /*0084*/ 	.short	0x0210
        /*0086*/ 	.short	0x0024


	//----- nvinfo : EIATTR_SW_WAR
	.align		4
.L_25:
        /*0088*/ 	.byte	0x04, 0x36
        /*008a*/ 	.short	(.L_27 - .L_26)
.L_26:
        /*008c*/ 	.word	0x00000008
.L_27:


//--------------------- .nv.callgraph             --------------------------
	.section	.nv.callgraph,"",@"SHT_CUDA_CALLGRAPH"
	.align	4
	.sectionentsize	8
	.align		4
        /*0000*/ 	.word	0x00000000
	.align		4
        /*0004*/ 	.word	0xffffffff
	.align		4
        /*0008*/ 	.word	0x00000000
	.align		4
        /*000c*/ 	.word	0xfffffffe
	.align		4
        /*0010*/ 	.word	0x00000000
	.align		4
        /*0014*/ 	.word	0xfffffffd
	.align		4
        /*0018*/ 	.word	0x00000000
	.align		4
        /*001c*/ 	.word	0xfffffffc


//--------------------- .text.triton_poi_fused__unsafe_index_add_37 --------------------------
	.section	.text.triton_poi_fused__unsafe_index_add_37,"ax",@progbits
	.align	128
        .global         triton_poi_fused__unsafe_index_add_37
        .type           triton_poi_fused__unsafe_index_add_37,@function
        .size           triton_poi_fused__unsafe_index_add_37,(.L_x_1 - triton_poi_fused__unsafe_index_add_37)
        .other          triton_poi_fused__unsafe_index_add_37,@"STO_CUDA_ENTRY STV_DEFAULT"
triton_poi_fused__unsafe_index_add_37:
.text.triton_poi_fused__unsafe_index_add_37:
[----:B------:R-:W-:Y:S01]  /*0000*/  LDC R1, c[0x0][0x28] ;  /* 0x00000a00ff017b82 */ /* 0x000fe20000000800 */
[----:B------:R-:W1:Y:S07]  /*0010*/  S2R R0, SR_TID.X ;  /* 0x0000000000007919 */ /* 0x000e6e0000002100 */
[----:B------:R-:W2:Y:S01]  /*0020*/  LDC.64 R4, c[0x0][0x210] ;  /* 0x00008400ff047b82 */ /* 0x000ea20000000a00 */
[----:B------:R-:W-:Y:S01]  /*0030*/  ULDC.64 UR4, c[0x0][0x208] ;  /* 0x0000820000047ab9 */ /* 0x000fe20000000a00 */
[----:B------:R-:W-:Y:S01]  /*0040*/  ULDC.64 UR6, c[0x0][0x218] ;  /* 0x0000860000067ab9 */ /* 0x000fe20000000a00 */
[----:B------:R-:W3:Y:S01]  /*0050*/  S2R R3, SR_CTAID.X ;  /* 0x0000000000037919 */ /* 0x000ee20000002500 */
[----:B------:R-:W-:Y:S01]  /*0060*/  ULDC.64 UR8, c[0x0][0x220] ;  /* 0x0000880000087ab9 */ /* 0x000fe20000000a00 */
[----:B-1----:R-:W-:Y:S01]  /*0070*/  IMAD.SHL.U32 R0, R0, 0x4, RZ ;  /* 0x0000000400007824 */ /* 0x002fe200078e00ff */
[----:B---3--:R-:W-:-:S04]  /*0080*/  SHF.R.S32.HI R13, RZ, 0x15, R3 ;  /* 0x00000015ff0d7819 */ /* 0x008fc80000011403 */
[----:B------:R-:W-:Y:S02]  /*0090*/  LOP3.LUT R0, R0, 0x1fc, RZ, 0xc0, !PT ;  /* 0x000001fc00007812 */ /* 0x000fe400078ec0ff */
[----:B------:R-:W-:-:S03]  /*00a0*/  SGXT R13, R13, 0x1 ;  /* 0x000000010d0d781a */ /* 0x000fc60000000200 */
[----:B------:R-:W-:-:S04]  /*00b0*/  IMAD R14, R3, 0x400, R0 ;  /* 0x00000400030e7824 */ /* 0x000fc800078e0200 */
[----:B------:R-:W-:Y:S01]  /*00c0*/  VIADD R0, R14, 0x200 ;  /* 0x000002000e007836 */ /* 0x000fe20000000000 */
[----:B------:R-:W-:-:S04]  /*00d0*/  SHF.R.S32.HI R3, RZ, 0x1f, R14 ;  /* 0x0000001fff037819 */ /* 0x000fc8000001140e */
[----:B------:R-:W-:Y:S02]  /*00e0*/  LEA.HI R2, R13, R0, RZ, 0x6 ;  /* 0x000000000d027211 */ /* 0x000fe400078f30ff */
[----:B------:R-:W-:Y:S02]  /*00f0*/  LEA.HI R6, R3, R14, RZ, 0x6 ;  /* 0x0000000e03067211 */ /* 0x000fe400078f30ff */
[----:B------:R-:W-:Y:S02]  /*0100*/  SHF.R.S32.HI R3, RZ, 0x6, R2 ;  /* 0x00000006ff037819 */ /* 0x000fe40000011402 */
[----:B------:R-:W-:Y:S02]  /*0110*/  SHF.R.S32.HI R2, RZ, 0x6, R6 ;  /* 0x00000006ff027819 */ /* 0x000fe40000011406 */
[----:B------:R-:W-:Y:S02]  /*0120*/  LEA.HI R8, R3, R3, RZ, 0x6 ;  /* 0x0000000303087211 */ /* 0x000fe400078f30ff */
[----:B------:R-:W-:-:S02]  /*0130*/  LEA.HI R7, R2, R2, RZ, 0x6 ;  /* 0x0000000202077211 */ /* 0x000fc400078f30ff */
[----:B------:R-:W-:Y:S02]  /*0140*/  LOP3.LUT R8, R8, 0xffffffc0, RZ, 0xc0, !PT ;  /* 0xffffffc008087812 */ /* 0x000fe400078ec0ff */
[----:B------:R-:W-:-:S03]  /*0150*/  LOP3.LUT R7, R7, 0xffffffc0, RZ, 0xc0, !PT ;  /* 0xffffffc007077812 */ /* 0x000fc600078ec0ff */
[----:B------:R-:W-:Y:S02]  /*0160*/  IMAD.IADD R3, R3, 0x1, -R8 ;  /* 0x0000000103037824 */ /* 0x000fe400078e0a08 */
[----:B------:R-:W-:Y:S02]  /*0170*/  IMAD.IADD R7, R2, 0x1, -R7 ;  /* 0x0000000102077824 */ /* 0x000fe400078e0a07 */
[----:B--2---:R-:W-:-:S04]  /*0180*/  IMAD.WIDE R2, R3, 0x8, R4 ;  /* 0x0000000803027825 */ /* 0x004fc800078e0204 */
[----:B------:R-:W-:Y:S01]  /*0190*/  IMAD.WIDE R16, R7, 0x8, R4 ;  /* 0x0000000807107825 */ /* 0x000fe200078e0204 */
[----:B------:R-:W-:Y:S01]  /*01a0*/  LOP3.LUT R7, R6, 0xffffffc0, RZ, 0xc0, !PT ;  /* 0xffffffc006077812 */ /* 0x000fe200078ec0ff */
[----:B------:R-:W2:Y:S04]  /*01b0*/  LDG.E.EL.64 R2, desc[UR4][R2.64] ;  /* 0x0000000402027981 */ /* 0x000ea8000c2e1b00 */
[----:B------:R-:W3:Y:S01]  /*01c0*/  LDG.E.EL.64 R16, desc[UR4][R16.64] ;  /* 0x0000000410107981 */ /* 0x000ee2000c2e1b00 */
[----:B------:R-:W-:-:S04]  /*01d0*/  IMAD.IADD R7, R14, 0x1, -R7 ;  /* 0x000000010e077824 */ /* 0x000fc800078e0a07 */
[----:B------:R-:W-:-:S06]  /*01e0*/  IMAD.WIDE R8, R7, 0x8, R4 ;  /* 0x0000000807087825 */ /* 0x000fcc00078e0204 */
[----:B------:R-:W4:Y:S01]  /*01f0*/  LDG.E.EL.128 R8, desc[UR4][R8.64] ;  /* 0x0000000408087981 */ /* 0x000f22000c2e1d00 */
[----:B------:R-:W-:-:S05]  /*0200*/  VIADD R6, R14, 0x2 ;  /* 0x000000020e067836 */ /* 0x000fca0000000000 */
[----:B------:R-:W-:-:S04]  /*0210*/  LEA.HI R7, R13, R6, RZ, 0x6 ;  /* 0x000000060d077211 */ /* 0x000fc800078f30ff */
[----:B------:R-:W-:-:S05]  /*0220*/  LOP3.LUT R7, R7, 0xffffffc0, RZ, 0xc0, !PT ;  /* 0xffffffc007077812 */ /* 0x000fca00078ec0ff */
[----:B------:R-:W-:-:S04]  /*0230*/  IMAD.IADD R7, R6, 0x1, -R7 ;  /* 0x0000000106077824 */ /* 0x000fc800078e0a07 */
[----:B------:R-:W-:-:S06]  /*0240*/  IMAD.WIDE R4, R7, 0x8, R4 ;  /* 0x0000000807047825 */ /* 0x000fcc00078e0204 */
[----:B------:R-:W5:Y:S01]  /*0250*/  LDG.E.EL.128 R4, desc[UR4][R4.64] ;  /* 0x0000000404047981 */ /* 0x000f62000c2e1d00 */
[C---:B------:R-:W-:Y:S02]  /*0260*/  LEA.HI R12, R13.reuse, R14, RZ, 0xc ;  /* 0x0000000e0d0c7211 */ /* 0x040fe400078f60ff */
[----:B------:R-:W-:Y:S02]  /*0270*/  LEA.HI R0, R13, R0, RZ, 0xc ;  /* 0x000000000d007211 */ /* 0x000fe400078f60ff */
[----:B------:R-:W-:Y:S02]  /*0280*/  SHF.R.S32.HI R12, RZ, 0xc, R12 ;  /* 0x0000000cff0c7819 */ /* 0x000fe4000001140c */
[----:B------:R-:W-:-:S03]  /*0290*/  SHF.R.S32.HI R0, RZ, 0xc, R0 ;  /* 0x0000000cff007819 */ /* 0x000fc60000011400 */
[----:B------:R-:W-:Y:S02]  /*02a0*/  IMAD.SHL.U32 R12, R12, 0x400, RZ ;  /* 0x000004000c0c7824 */ /* 0x000fe400078e00ff */
[----:B------:R-:W-:Y:S01]  /*02b0*/  IMAD.SHL.U32 R0, R0, 0x400, RZ ;  /* 0x0000040000007824 */ /* 0x000fe200078e00ff */
[----:B--2---:R-:W-:Y:S02]  /*02c0*/  SHF.R.U32.HI R15, RZ, 0x1a, R3 ;  /* 0x0000001aff0f7819 */ /* 0x004fe40000011603 */
[----:B---3--:R-:W-:Y:S02]  /*02d0*/  SHF.R.U32.HI R19, RZ, 0x1a, R17 ;  /* 0x0000001aff137819 */ /* 0x008fe40000011611 */
[----:B------:R-:W-:Y:S02]  /*02e0*/  LOP3.LUT R15, R15, 0x20, RZ, 0xc0, !PT ;  /* 0x000000200f0f7812 */ /* 0x000fe400078ec0ff */
[----:B------:R-:W-:Y:S02]  /*02f0*/  LOP3.LUT R19, R19, 0x20, RZ, 0xc0, !PT ;  /* 0x0000002013137812 */ /* 0x000fe400078ec0ff */
[----:B------:R-:W-:-:S02]  /*0300*/  IADD3 R13, P1, R2, R15, RZ ;  /* 0x0000000f020d7210 */ /* 0x000fc40007f3e0ff */
[----:B------:R-:W-:Y:S02]  /*0310*/  IADD3 R18, P0, R16, R19, RZ ;  /* 0x0000001310127210 */ /* 0x000fe40007f1e0ff */
[----:B------:R-:W-:Y:S01]  /*0320*/  SHF.R.S32.HI R19, RZ, 0x1f, R12 ;  /* 0x0000001fff137819 */ /* 0x000fe2000001140c */
[----:B------:R-:W-:Y:S01]  /*0330*/  IMAD.X R16, RZ, RZ, R3, P1 ;  /* 0x000000ffff107224 */ /* 0x000fe200008e0603 */
[----:B----4-:R-:W-:Y:S01]  /*0340*/  SHF.R.U32.HI R2, RZ, 0x1a, R9 ;  /* 0x0000001aff027819 */ /* 0x010fe20000011609 */
[----:B------:R-:W-:Y:S01]  /*0350*/  IMAD.X R17, RZ, RZ, R17, P0 ;  /* 0x000000ffff117224 */ /* 0x000fe200000e0611 */
[----:B------:R-:W-:Y:S02]  /*0360*/  SHF.R.S32.HI R15, RZ, 0x1f, R0 ;  /* 0x0000001fff0f7819 */ /* 0x000fe40000011400 */
[----:B------:R-:W-:Y:S02]  /*0370*/  LEA R21, P1, R13, R0, 0x5 ;  /* 0x000000000d157211 */ /* 0x000fe400078228ff */
[----:B------:R-:W-:-:S02]  /*0380*/  LEA R25, P0, R18, R12, 0x5 ;  /* 0x0000000c12197211 */ /* 0x000fc400078028ff */
[----:B------:R-:W-:Y:S02]  /*0390*/  LOP3.LUT R12, R2, 0x20, RZ, 0xc0, !PT ;  /* 0x00000020020c7812 */ /* 0x000fe400078ec0ff */
[----:B------:R-:W-:Y:S02]  /*03a0*/  SHF.R.U32.HI R0, RZ, 0x1a, R11 ;  /* 0x0000001aff007819 */ /* 0x000fe4000001160b */
[----:B------:R-:W-:Y:S02]  /*03b0*/  LEA.HI.X R15, R13, R15, R16, 0x5, P1 ;  /* 0x0000000f0d0f7211 */ /* 0x000fe400008f2c10 */
[----:B------:R-:W-:Y:S02]  /*03c0*/  LEA.HI.X R19, R18, R19, R17, 0x5, P0 ;  /* 0x0000001312137211 */ /* 0x000fe400000f2c11 */
[C-C-:B------:R-:W-:Y:S02]  /*03d0*/  IADD3 R2, P0, P1, R12.reuse, R25, R8.reuse ;  /* 0x000000190c027210 */ /* 0x140fe4000791e008 */
[----:B------:R-:W-:-:S02]  /*03e0*/  IADD3 R12, P2, P3, R12, R21, R8 ;  /* 0x000000150c0c7210 */ /* 0x000fc40007b5e008 */
[----:B------:R-:W-:Y:S02]  /*03f0*/  LOP3.LUT R0, R0, 0x20, RZ, 0xc0, !PT ;  /* 0x0000002000007812 */ /* 0x000fe400078ec0ff */
[--C-:B------:R-:W-:Y:S02]  /*0400*/  IADD3.X R3, RZ, R19, R9.reuse, P0, P1 ;  /* 0x00000013ff037210 */ /* 0x100fe400007e2409 */
[----:B------:R-:W-:Y:S02]  /*0410*/  IADD3.X R9, RZ, R15, R9, P2, P3 ;  /* 0x0000000fff097210 */ /* 0x000fe400017e6409 */
[C-C-:B------:R-:W-:Y:S02]  /*0420*/  IADD3 R18, P0, P1, R0.reuse, R25, R10.reuse ;  /* 0x0000001900127210 */ /* 0x140fe4000791e00a */
[----:B------:R-:W-:Y:S01]  /*0430*/  IADD3 R0, P2, P3, R0, R21, R10 ;  /* 0x0000001500007210 */ /* 0x000fe20007b5e00a */
[----:B------:R-:W-:Y:S01]  /*0440*/  IMAD.SHL.U32 R10, R12, 0x4, RZ ;  /* 0x000000040c0a7824 */ /* 0x000fe200078e00ff */
[C---:B------:R-:W-:Y:S01]  /*0450*/  SHF.L.U64.HI R3, R2.reuse, 0x2, R3 ;  /* 0x0000000202037819 */ /* 0x040fe20000010203 */
[----:B------:R-:W-:Y:S01]  /*0460*/  IMAD.SHL.U32 R2, R2, 0x4, RZ ;  /* 0x0000000402027824 */ /* 0x000fe200078e00ff */
[----:B------:R-:W-:-:S02]  /*0470*/  SHF.L.U64.HI R16, R12, 0x2, R9 ;  /* 0x000000020c107819 */ /* 0x000fc40000010209 */
[--C-:B------:R-:W-:Y:S02]  /*0480*/  IADD3.X R17, RZ, R19, R11.reuse, P0, P1 ;  /* 0x00000013ff117210 */ /* 0x100fe400007e240b */
[----:B------:R-:W-:Y:S01]  /*0490*/  IADD3 R12, P0, R10, UR6, RZ ;  /* 0x000000060a0c7c10 */ /* 0x000fe2000ff1e0ff */
[----:B------:R-:W-:Y:S01]  /*04a0*/  IMAD.SHL.U32 R20, R18, 0x4, RZ ;  /* 0x0000000412147824 */ /* 0x000fe200078e00ff */
[----:B------:R-:W-:Y:S02]  /*04b0*/  IADD3 R8, P4, R2, UR6, RZ ;  /* 0x0000000602087c10 */ /* 0x000fe4000ff9e0ff */
[----:B------:R-:W-:Y:S02]  /*04c0*/  IADD3 R2, P5, R2, UR8, RZ ;  /* 0x0000000802027c10 */ /* 0x000fe4000ffbe0ff */
[----:B------:R-:W-:Y:S02]  /*04d0*/  IADD3.X R27, RZ, R15, R11, P2, P3 ;  /* 0x0000000fff1b7210 */ /* 0x000fe400017e640b */
[----:B------:R-:W-:-:S02]  /*04e0*/  IADD3 R10, P1, R10, UR8, RZ ;  /* 0x000000080a0a7c10 */ /* 0x000fc4000ff3e0ff */
[----:B------:R-:W-:Y:S02]  /*04f0*/  IADD3.X R13, R16, UR7, RZ, P0, !PT ;  /* 0x00000007100d7c10 */ /* 0x000fe400087fe4ff */
[----:B------:R-:W-:Y:S02]  /*0500*/  IADD3.X R9, R3, UR7, RZ, P4, !PT ;  /* 0x0000000703097c10 */ /* 0x000fe4000a7fe4ff */
[----:B------:R-:W-:Y:S01]  /*0510*/  SHF.L.U64.HI R17, R18, 0x2, R17 ;  /* 0x0000000212117819 */ /* 0x000fe20000010211 */
[----:B------:R5:W2:Y:S01]  /*0520*/  LDG.E.EL R22, desc[UR4][R12.64] ;  /* 0x000000040c167981 */ /* 0x000aa2000c2e1900 */
[----:B------:R-:W-:Y:S02]  /*0530*/  IADD3.X R3, R3, UR9, RZ, P5, !PT ;  /* 0x0000000903037c10 */ /* 0x000fe4000affe4ff */
[----:B------:R-:W-:Y:S01]  /*0540*/  IADD3 R26, P0, R20, UR6, RZ ;  /* 0x00000006141a7c10 */ /* 0x000fe2000ff1e0ff */
[----:B------:R-:W3:Y:S01]  /*0550*/  LDG.E.EL R8, desc[UR4][R8.64] ;  /* 0x0000000408087981 */ /* 0x000ee2000c2e1900 */
[----:B------:R-:W-:-:S02]  /*0560*/  IADD3.X R11, R16, UR9, RZ, P1, !PT ;  /* 0x00000009100b7c10 */ /* 0x000fc40008ffe4ff */
[C---:B------:R-:W-:Y:S01]  /*0570*/  SHF.L.U64.HI R18, R0.reuse, 0x2, R27 ;  /* 0x0000000200127819 */ /* 0x040fe2000001021b */
[----:B------:R-:W-:Y:S01]  /*0580*/  IMAD.SHL.U32 R0, R0, 0x4, RZ ;  /* 0x0000000400007824 */ /* 0x000fe200078e00ff */
[----:B------:R-:W-:Y:S01]  /*0590*/  IADD3 R16, P1, R20, UR8, RZ ;  /* 0x0000000814107c10 */ /* 0x000fe2000ff3e0ff */
[----:B------:R1:W3:Y:S01]  /*05a0*/  LDG.E.EL R23, desc[UR4][R2.64] ;  /* 0x0000000402177981 */ /* 0x0002e2000c2e1900 */
[----:B-----5:R-:W-:Y:S02]  /*05b0*/  SHF.R.U32.HI R13, RZ, 0x1a, R5 ;  /* 0x0000001aff0d7819 */ /* 0x020fe40000011605 */
[----:B------:R-:W-:Y:S01]  /*05c0*/  IADD3.X R27, R17, UR7, RZ, P0, !PT ;  /* 0x00000007111b7c10 */ /* 0x000fe200087fe4ff */
[----:B------:R-:W2:Y:S01]  /*05d0*/  LDG.E.EL R11, desc[UR4][R10.64] ;  /* 0x000000040a0b7981 */ /* 0x000ea2000c2e1900 */
[----:B------:R-:W-:Y:S02]  /*05e0*/  IADD3.X R17, R17, UR9, RZ, P1, !PT ;  /* 0x0000000911117c10 */ /* 0x000fe40008ffe4ff */
[----:B------:R-:W-:Y:S01]  /*05f0*/  IADD3 R12, P1, R0, UR8, RZ ;  /* 0x00000008000c7c10 */ /* 0x000fe2000ff3e0ff */
[----:B------:R4:W5:Y:S01]  /*0600*/  LDG.E.EL R20, desc[UR4][R26.64] ;  /* 0x000000041a147981 */ /* 0x000962000c2e1900 */
[----:B-1----:R-:W-:-:S02]  /*0610*/  IADD3 R2, P0, R0, UR6, RZ ;  /* 0x0000000600027c10 */ /* 0x002fc4000ff1e0ff */
[----:B------:R-:W-:Y:S01]  /*0620*/  LOP3.LUT R0, R13, 0x20, RZ, 0xc0, !PT ;  /* 0x000000200d007812 */ /* 0x000fe200078ec0ff */
[----:B------:R1:W5:Y:S01]  /*0630*/  LDG.E.EL R9, desc[UR4][R16.64] ;  /* 0x0000000410097981 */ /* 0x000362000c2e1900 */
[----:B------:R-:W-:Y:S02]  /*0640*/  SHF.R.U32.HI R24, RZ, 0x1a, R7 ;  /* 0x0000001aff187819 */ /* 0x000fe40000011607 */
[----:B------:R-:W-:Y:S02]  /*0650*/  IADD3.X R3, R18, UR7, RZ, P0, !PT ;  /* 0x0000000712037c10 */ /* 0x000fe400087fe4ff */
[----:B------:R-:W-:Y:S02]  /*0660*/  IADD3.X R13, R18, UR9, RZ, P1, !PT ;  /* 0x00000009120d7c10 */ /* 0x000fe40008ffe4ff */
[--C-:B------:R-:W-:Y:S02]  /*0670*/  IADD3 R18, P2, P3, R0, R25, R4.reuse ;  /* 0x0000001900127210 */ /* 0x100fe40007b5e004 */
[----:B------:R-:W-:Y:S01]  /*0680*/  LOP3.LUT R24, R24, 0x20, RZ, 0xc0, !PT ;  /* 0x0000002018187812 */ /* 0x000fe200078ec0ff */
[----:B------:R1:W5:Y:S01]  /*0690*/  LDG.E.EL R3, desc[UR4][R2.64] ;  /* 0x0000000402037981 */ /* 0x000362000c2e1900 */
[----:B------:R-:W-:Y:S01]  /*06a0*/  IADD3 R0, P0, P1, R0, R21, R4 ;  /* 0x0000001500007210 */ /* 0x000fe2000791e004 */
[----:B------:R-:W-:Y:S01]  /*06b0*/  IMAD.SHL.U32 R4, R18, 0x4, RZ ;  /* 0x0000000412047824 */ /* 0x000fe200078e00ff */
[----:B0---4-:R-:W-:Y:S01]  /*06c0*/  IADD3.X R27, RZ, R19, R5, P2, P3 ;  /* 0x00000013ff1b7210 */ /* 0x011fe200017e6405 */
[----:B------:R0:W4:Y:S01]  /*06d0*/  LDG.E.EL R10, desc[UR4][R12.64] ;  /* 0x000000040c0a7981 */ /* 0x000122000c2e1900 */
[----:B------:R-:W-:-:S02]  /*06e0*/  IADD3 R25, P5, P6, R24, R25, R6 ;  /* 0x0000001918197210 */ /* 0x000fc40007ebe006 */
[----:B------:R-:W-:Y:S02]  /*06f0*/  IADD3 R21, P2, P3, R24, R21, R6 ;  /* 0x0000001518157210 */ /* 0x000fe40007b5e006 */
[----:B-1----:R-:W-:Y:S02]  /*0700*/  SHF.L.U64.HI R16, R18, 0x2, R27 ;  /* 0x0000000212107819 */ /* 0x002fe4000001021b */
[----:B------:R-:W-:Y:S02]  /*0710*/  IADD3.X R17, RZ, R15, R5, P0, P1 ;  /* 0x0000000fff117210 */ /* 0x000fe400007e2405 */
[----:B------:R-:W-:Y:S02]  /*0720*/  IADD3 R18, P4, R4, UR6, RZ ;  /* 0x0000000604127c10 */ /* 0x000fe4000ff9e0ff */
[----:B------:R-:W-:Y:S01]  /*0730*/  IADD3 R6, P0, R4, UR8, RZ ;  /* 0x0000000804067c10 */ /* 0x000fe2000ff1e0ff */
[----:B------:R-:W-:Y:S01]  /*0740*/  IMAD.SHL.U32 R4, R25, 0x4, RZ ;  /* 0x0000000419047824 */ /* 0x000fe200078e00ff */
[----:B------:R-:W-:-:S02]  /*0750*/  IADD3.X R2, RZ, R19, R7, P5, P6 ;  /* 0x00000013ff027210 */ /* 0x000fc40002fec407 */
[----:B0-----:R-:W-:Y:S02]  /*0760*/  IADD3.X R12, RZ, R15, R7, P2, P3 ;  /* 0x0000000fff0c7210 */ /* 0x001fe400017e6407 */
[----:B------:R-:W-:Y:S02]  /*0770*/  SHF.L.U64.HI R5, R25, 0x2, R2 ;  /* 0x0000000219057819 */ /* 0x000fe40000010202 */
[----:B------:R-:W-:Y:S02]  /*0780*/  IADD3.X R7, R16, UR9, RZ, P0, !PT ;  /* 0x0000000910077c10 */ /* 0x000fe400087fe4ff */
[C---:B------:R-:W-:Y:S01]  /*0790*/  SHF.L.U64.HI R2, R0.reuse, 0x2, R17 ;  /* 0x0000000200027819 */ /* 0x040fe20000010211 */
[----:B------:R-:W-:Y:S01]  /*07a0*/  IMAD.SHL.U32 R0, R0, 0x4, RZ ;  /* 0x0000000400007824 */ /* 0x000fe200078e00ff */
[----:B------:R-:W-:Y:S01]  /*07b0*/  IADD3 R26, P0, R4, UR6, RZ ;  /* 0x00000006041a7c10 */ /* 0x000fe2000ff1e0ff */
[----:B------:R-:W-:Y:S01]  /*07c0*/  IMAD.SHL.U32 R13, R21, 0x4, RZ ;  /* 0x00000004150d7824 */ /* 0x000fe200078e00ff */
[----:B------:R-:W-:Y:S01]  /*07d0*/  IADD3.X R19, R16, UR7, RZ, P4, !PT ;  /* 0x0000000710137c10 */ /* 0x000fe2000a7fe4ff */
[----:B------:R0:W4:Y:S01]  /*07e0*/  LDG.E.EL R25, desc[UR4][R6.64] ;  /* 0x0000000406197981 */ /* 0x000122000c2e1900 */
[----:B------:R-:W-:-:S02]  /*07f0*/  IADD3.X R27, R5, UR7, RZ, P0, !PT ;  /* 0x00000007051b7c10 */ /* 0x000fc400087fe4ff */
[----:B------:R-:W-:Y:S01]  /*0800*/  IADD3 R16, P0, R0, UR6, RZ ;  /* 0x0000000600107c10 */ /* 0x000fe2000ff1e0ff */
[----:B------:R1:W4:Y:S01]  /*0810*/  LDG.E.EL R24, desc[UR4][R18.64] ;  /* 0x0000000412187981 */ /* 0x000322000c2e1900 */
[----:B------:R-:W-:Y:S02]  /*0820*/  IADD3 R4, P1, R4, UR8, RZ ;  /* 0x0000000804047c10 */ /* 0x000fe4000ff3e0ff */
[----:B------:R-:W-:Y:S02]  /*0830*/  IADD3.X R17, R2, UR7, RZ, P0, !PT ;  /* 0x0000000702117c10 */ /* 0x000fe400087fe4ff */
[----:B------:R-:W-:Y:S02]  /*0840*/  SHF.L.U64.HI R15, R21, 0x2, R12 ;  /* 0x00000002150f7819 */ /* 0x000fe4000001020c */
[----:B0-----:R-:W-:Y:S01]  /*0850*/  IADD3 R6, P2, R0, UR8, RZ ;  /* 0x0000000800067c10 */ /* 0x001fe2000ff5e0ff */
[----:B------:R0:W4:Y:S01]  /*0860*/  LDG.E.EL R21, desc[UR4][R26.64] ;  /* 0x000000041a157981 */ /* 0x000122000c2e1900 */
[----:B------:R-:W-:-:S02]  /*0870*/  IADD3.X R5, R5, UR9, RZ, P1, !PT ;  /* 0x0000000905057c10 */ /* 0x000fc40008ffe4ff */
[----:B-1----:R-:W-:Y:S02]  /*0880*/  IADD3 R18, P0, R13, UR8, RZ ;  /* 0x000000080d127c10 */ /* 0x002fe4000ff1e0ff */
[----:B------:R-:W-:Y:S01]  /*0890*/  IADD3 R12, P1, R13, UR6, RZ ;  /* 0x000000060d0c7c10 */ /* 0x000fe2000ff3e0ff */
[----:B------:R2:W4:Y:S01]  /*08a0*/  LDG.E.EL R0, desc[UR4][R4.64] ;  /* 0x0000000404007981 */ /* 0x000522000c2e1900 */
[----:B------:R-:W-:Y:S02]  /*08b0*/  IADD3.X R7, R2, UR9, RZ, P2, !PT ;  /* 0x0000000902077c10 */ /* 0x000fe400097fe4ff */
[----:B------:R-:W-:Y:S01]  /*08c0*/  IADD3.X R19, R15, UR9, RZ, P0, !PT ;  /* 0x000000090f137c10 */ /* 0x000fe200087fe4ff */
[----:B------:R-:W4:Y:S01]  /*08d0*/  LDG.E.EL R2, desc[UR4][R16.64] ;  /* 0x0000000410027981 */ /* 0x000f22000c2e1900 */
[----:B------:R-:W-:Y:S01]  /*08e0*/  IADD3.X R13, R15, UR7, RZ, P1, !PT ;  /* 0x000000070f0d7c10 */ /* 0x000fe20008ffe4ff */
[----:B0-----:R-:W0:Y:S02]  /*08f0*/  LDC.64 R26, c[0x0][0x228] ;  /* 0x00008a00ff1a7b82 */ /* 0x001e240000000a00 */
[----:B------:R-:W4:Y:S04]  /*0900*/  LDG.E.EL R7, desc[UR4][R6.64] ;  /* 0x0000000406077981 */ /* 0x000f28000c2e1900 */
[----:B------:R-:W4:Y:S04]  /*0910*/  LDG.E.EL R12, desc[UR4][R12.64] ;  /* 0x000000040c0c7981 */ /* 0x000f28000c2e1900 */
[----:B------:R-:W4:Y:S01]  /*0920*/  LDG.E.EL R19, desc[UR4][R18.64] ;  /* 0x0000000412137981 */ /* 0x000f22000c2e1900 */
[----:B0-----:R-:W-:-:S04]  /*0930*/  IMAD.WIDE R14, R14, 0x4, R26 ;  /* 0x000000040e0e7825 */ /* 0x001fc800078e021a */
[----:B---3--:R-:W-:Y:S01]  /*0940*/  FADD R8, R8, R23 ;  /* 0x0000001708087221 */ /* 0x008fe20000000000 */
[----:B--2---:R-:W-:Y:S01]  /*0950*/  FADD R4, R22, R11 ;  /* 0x0000000b16047221 */ /* 0x004fe20000000000 */
[----:B-----5:R-:W-:Y:S01]  /*0960*/  FADD R9, R20, R9 ;  /* 0x0000000914097221 */ /* 0x020fe20000000000 */
[----:B----4-:R-:W-:Y:S01]  /*0970*/  FADD R5, R3, R10 ;  /* 0x0000000a03057221 */ /* 0x010fe20000000000 */
[----:B------:R-:W-:Y:S01]  /*0980*/  FADD R10, R24, R25 ;  /* 0x00000019180a7221 */ /* 0x000fe20000000000 */
[----:B------:R-:W-:Y:S01]  /*0990*/  FADD R11, R21, R0 ;  /* 0x00000000150b7221 */ /* 0x000fe20000000000 */
[----:B------:R-:W-:-:S04]  /*09a0*/  FADD R6, R2, R7 ;  /* 0x0000000702067221 */ /* 0x000fc80000000000 */
[----:B------:R-:W-:Y:S01]  /*09b0*/  STG.E.128 desc[UR4][R14.64], R8 ;  /* 0x000000080e007986 */ /* 0x000fe2000c101d04 */
[----:B------:R-:W-:-:S05]  /*09c0*/  FADD R7, R12, R19 ;  /* 0x000000130c077221 */ /* 0x000fca0000000000 */
[----:B------:R-:W-:Y:S01]  /*09d0*/  STG.E.128 desc[UR4][R14.64+0x800], R4 ;  /* 0x000800040e007986 */ /* 0x000fe2000c101d04 */
[----:B------:R-:W-:Y:S05]  /*09e0*/  EXIT ;  /* 0x000000000000794d */ /* 0x000fea0003800000 */
.L_x_0:
[----:B------:R-:W-:-:S00]  /*09f0*/  BRA `(.L_x_0) ;  /* 0xfffffffc00fc7947 */ /* 0x000fc0000383ffff */
[----:B------:R-:W-:-:S00]  /*0a00*/  NOP ;  /* 0x0000000000007918 */ /* 0x000fc00000000000 */
[----:B------:R-:W-:-:S00]  /*0a10*/  NOP ;  /* 0x0000000000007918 */ /* 0x000fc00000000000 */
[----:B------:R-:W-:-:S00]  /*0a20*/  NOP ;  /* 0x0000000000007918 */ /* 0x000fc00000000000 */
[----:B------:R-:W-:-:S00]  /*0a30*/  NOP ;  /* 0x0000000000007918 */ /* 0x000fc00000000000 */
[----:B------:R-:W-:-:S00]  /*0a40*/  NOP ;  /* 0x0000000000007918 */ /* 0x000fc00000000000 */
[----:B------:R-:W-:-:S00]  /*0a50*/  NOP ;  /* 0x0000000000007918 */ /* 0x000fc00000000000 */
[----:B------:R-:W-:-:S00]  /*0a60*/  NOP ;  /* 0x0000000000007918 */ /* 0x000fc00000000000 */
[----:B------:R-:W-:-:S00]  /*0a70*/  NOP ;  /* 0x0000000000007918 */ /* 0x000fc00000000000 */
.L_x_1:


//--------------------- .nv.constant0.triton_poi_fused__unsafe_index_add_37 --------------------------
	.section	.nv.constant0.triton_poi_fused__unsafe_index_add_37,"a",@progbits
	.sectionflags	@""
	.align	4
.nv.constant0.triton_poi_fused__unsafe_index_add_37:
	.zero		564
